//
// Generated by NVIDIA NVVM Compiler
//
// Compiler Build ID: CL-36424714
// Cuda compilation tools, release 13.0, V13.0.88
// Based on NVVM 20.0.0
//

.version 9.0
.target sm_100
.address_size 64

	// .globl	cudaParseOBJFile

.visible .entry cudaParseOBJFile(
	.param .u64 .ptr .align 1 cudaParseOBJFile_param_0,
	.param .u64 .ptr .align 1 cudaParseOBJFile_param_1,
	.param .u64 .ptr .align 1 cudaParseOBJFile_param_2,
	.param .u64 .ptr .align 1 cudaParseOBJFile_param_3,
	.param .u64 .ptr .align 1 cudaParseOBJFile_param_4
)
{


	ret;

}


// ===== COMPILED SASS (sm_100) =====

	.target	sm_100

	.elftype	@"ET_EXEC"


//--------------------- .note.nv.tkinfo           --------------------------
	.section	.note.nv.tkinfo,"",@"SHT_NOTE"
	.sectionflags	@"SHF_NOTE_NV_TKINFO"
	.tkinfo
        /*0018*/ 	.word	0x00000002
        /*0030*/ 	.string	""
        /*0030*/ 	.string	"ptxas"
        /*0030*/ 	.string	"Cuda compilation tools, release 13.0, V13.0.88"
        /*0030*/ 	.string	"Build cuda_13.0.r13.0/compiler.36424714_0"
        /*0030*/ 	.string	"-arch sm_100 -m 64 "



//--------------------- .note.nv.cuinfo           --------------------------
	.section	.note.nv.cuinfo,"",@"SHT_NOTE"
	.sectionflags	@"SHF_NOTE_NV_CUINFO"
        /*0018*/ 	.short	0x0002
        /*001a*/ 	.short	0x0064
        /*001c*/ 	.short	0x0082
	.zero		2


//--------------------- .nv.info                  --------------------------
	.section	.nv.info,"",@"SHT_CUDA_INFO"
	.align	4


	//----- nvinfo : EIATTR_REGCOUNT
	.align		4
        /*0000*/ 	.byte	0x04, 0x2f
        /*0002*/ 	.short	(.L_1 - .L_0)
	.align		4
.L_0:
        /*0004*/ 	.word	index@(cudaParseOBJFile)
        /*0008*/ 	.word	0x00000004


	//----- nvinfo : EIATTR_FRAME_SIZE
	.align		4
.L_1:
        /*000c*/ 	.byte	0x04, 0x11
        /*000e*/ 	.short	(.L_3 - .L_2)
	.align		4
.L_2:
        /*0010*/ 	.word	index@(cudaParseOBJFile)
        /*0014*/ 	.word	0x00000000


	//----- nvinfo : EIATTR_MIN_STACK_SIZE
	.align		4
.L_3:
        /*0018*/ 	.byte	0x04, 0x12
        /*001a*/ 	.short	(.L_5 - .L_4)
	.align		4
.L_4:
        /*001c*/ 	.word	index@(cudaParseOBJFile)
        /*0020*/ 	.word	0x00000000
.L_5:


//--------------------- .nv.compat                --------------------------
	.section	.nv.compat,"",@"SHT_CUDA_COMPAT_INFO"
	.align	4
        /*0000*/ 	.byte	0x02, 0x09, 0x00, 0x00, 0x02, 0x02, 0x01, 0x00, 0x02, 0x05, 0x05, 0x00, 0x03, 0x07, 0x01, 0x01
        /*0010*/ 	.byte	0x02, 0x03, 0x00, 0x00, 0x02, 0x06, 0x01, 0x00, 0x04, 0x0b, 0x08, 0x00, 0x09, 0x00, 0x00, 0x00
        /*0020*/ 	.byte	0x00, 0x00, 0x00, 0x00


//--------------------- .nv.info.cudaParseOBJFile --------------------------
	.section	.nv.info.cudaParseOBJFile,"",@"SHT_CUDA_INFO"
	.sectionflags	@""
	.align	4


	//----- nvinfo : EIATTR_CUDA_API_VERSION
	.align		4
        /*0000*/ 	.byte	0x04, 0x37
        /*0002*/ 	.short	(.L_7 - .L_6)
.L_6:
        /*0004*/ 	.word	0x00000082


	//----- nvinfo : EIATTR_KPARAM_INFO
	.align		4
.L_7:
        /*0008*/ 	.byte	0x04, 0x17
        /*000a*/ 	.short	(.L_9 - .L_8)
.L_8:
        /*000c*/ 	.word	0x00000000
        /*0010*/ 	.short	0x0004
        /*0012*/ 	.short	0x0020
        /*0014*/ 	.byte	0x00, 0xf5, 0x21, 0x00


	//----- nvinfo : EIATTR_KPARAM_INFO
	.align		4
.L_9:
        /*0018*/ 	.byte	0x04, 0x17
        /*001a*/ 	.short	(.L_11 - .L_10)
.L_10:
        /*001c*/ 	.word	0x00000000
        /*0020*/ 	.short	0x0003
        /*0022*/ 	.short	0x0018
        /*0024*/ 	.byte	0x00, 0xf5, 0x21, 0x00


	//----- nvinfo : EIATTR_KPARAM_INFO
	.align		4
.L_11:
        /*0028*/ 	.byte	0x04, 0x17
        /*002a*/ 	.short	(.L_13 - .L_12)
.L_12:
        /*002c*/ 	.word	0x00000000
        /*0030*/ 	.short	0x0002
        /*0032*/ 	.short	0x0010
        /*0034*/ 	.byte	0x00, 0xf5, 0x21, 0x00


	//----- nvinfo : EIATTR_KPARAM_INFO
	.align		4
.L_13:
        /*0038*/ 	.byte	0x04, 0x17
        /*003a*/ 	.short	(.L_15 - .L_14)
.L_14:
        /*003c*/ 	.word	0x00000000
        /*0040*/ 	.short	0x0001
        /*0042*/ 	.short	0x0008
        /*0044*/ 	.byte	0x00, 0xf5, 0x21, 0x00


	//----- nvinfo : EIATTR_KPARAM_INFO
	.align		4
.L_15:
        /*0048*/ 	.byte	0x04, 0x17
        /*004a*/ 	.short	(.L_17 - .L_16)
.L_16:
        /*004c*/ 	.word	0x00000000
        /*0050*/ 	.short	0x0000
        /*0052*/ 	.short	0x0000
        /*0054*/ 	.byte	0x00, 0xf5, 0x21, 0x00


	//----- nvinfo : EIATTR_SPARSE_MMA_MASK
	.align		4
.L_17:
        /*0058*/ 	.byte	0x03, 0x50
        /*005a*/ 	.short	0x0000


	//----- nvinfo : EIATTR_MAXREG_COUNT
	.align		4
        /*005c*/ 	.byte	0x03, 0x1b
        /*005e*/ 	.short	0x00ff


	//----- nvinfo : EIATTR_MERCURY_ISA_VERSION
	.align		4
        /*0060*/ 	.byte	0x03, 0x5f
        /*0062*/ 	.short	0x0101


	//----- nvinfo : EIATTR_VRC_CTA_INIT_COUNT
	.align		4
        /*0064*/ 	.byte	0x02, 0x4a
	.zero		1
	.zero		1


	//----- nvinfo : EIATTR_EXIT_INSTR_OFFSETS
	.align		4
        /*0068*/ 	.byte	0x04, 0x1c
        /*006a*/ 	.short	(.L_19 - .L_18)


	//   ....[0]....
.L_18:
        /*006c*/ 	.word	0x00000010


	//----- nvinfo : EIATTR_CBANK_PARAM_SIZE
	.align		4
.L_19:
        /*0070*/ 	.byte	0x03, 0x19
        /*0072*/ 	.short	0x0028


	//----- nvinfo : EIATTR_PARAM_CBANK
	.align		4
        /*0074*/ 	.byte	0x04, 0x0a
        /*0076*/ 	.short	(.L_21 - .L_20)
	.align		4
.L_20:
        /*0078*/ 	.word	index@(.nv.constant0.cudaParseOBJFile)
        /*007c*/ 	.short	0x0380
        /*007e*/ 	.short	0x0028


	//----- nvinfo : EIATTR_SW_WAR
	.align		4
.L_21:
        /*0080*/ 	.byte	0x04, 0x36
        /*0082*/ 	.short	(.L_23 - .L_22)
.L_22:
        /*0084*/ 	.word	0x00000008
.L_23:


//--------------------- .nv.callgraph             --------------------------
	.section	.nv.callgraph,"",@"SHT_CUDA_CALLGRAPH"
	.align	4
	.sectionentsize	8
	.align		4
        /*0000*/ 	.word	0x00000000
	.align		4
        /*0004*/ 	.word	0xffffffff
	.align		4
        /*0008*/ 	.word	0x00000000
	.align		4
        /*000c*/ 	.word	0xfffffffe
	.align		4
        /*0010*/ 	.word	0x00000000
	.align		4
        /*0014*/ 	.word	0xfffffffd
	.align		4
        /*0018*/ 	.word	0x00000000
	.align		4
        /*001c*/ 	.word	0xfffffffc


//--------------------- .text.cudaParseOBJFile    --------------------------
	.section	.text.cudaParseOBJFile,"ax",@progbits
	.align	128
        .global         cudaParseOBJFile
        .type           cudaParseOBJFile,@function
        .size           cudaParseOBJFile,(.L_x_1 - cudaParseOBJFile)
        .other          cudaParseOBJFile,@"STO_CUDA_ENTRY STV_DEFAULT"
cudaParseOBJFile:
.text.cudaParseOBJFile:
[----:B------:R-:W-:Y:S01]  /*0000*/  LDC R1, c[0x0][0x37c] ;  /* 0x0000df00ff017b82 */ /* 0x000fe20000000800 */
[----:B------:R-:W-:Y:S05]  /*0010*/  EXIT ;  /* 0x000000000000794d */ /* 0x000fea0003800000 */
.L_x_0:
[----:B------:R-:W-:-:S00]  /*0020*/  BRA `(.L_x_0) ;  /* 0xfffffffc00fc7947 */ /* 0x000fc0000383ffff */
[----:B------:R-:W-:-:S00]  /*0030*/  NOP ;  /* 0x0000000000007918 */ /* 0x000fc00000000000 */
        /* <DEDUP_REMOVED lines=12> */
.L_x_1:


//--------------------- .nv.shared.reserved.0     --------------------------
	.section	.nv.shared.reserved.0,"aw",@nobits
	.weak		__nv_reservedSMEM_offset_0_alias
	.size		__nv_reservedSMEM_offset_0_alias, 0, 64
	.other		__nv_reservedSMEM_offset_0_alias,@"STO_CUDA_RESERVED_SHARED STV_DEFAULT"
__nv_reservedSMEM_offset_0_alias:
	.zero		0
	.zero		64


//--------------------- .nv.constant0.cudaParseOBJFile --------------------------
	.section	.nv.constant0.cudaParseOBJFile,"a",@progbits
	.sectionflags	@""
	.align	4
.nv.constant0.cudaParseOBJFile:
	.zero		936


//--------------------- SYMBOLS --------------------------

	.type		.nv.reservedSmem.offset0,@object
	.size		.nv.reservedSmem.offset0,0x4
